//
// Generated by NVIDIA NVVM Compiler
//
// Compiler Build ID: CL-36424714
// Cuda compilation tools, release 13.0, V13.0.88
// Based on NVVM 20.0.0
//

.version 9.0
.target sm_100
.address_size 64

	// .globl	_ZN4aicf4cuda13relu_bwd_impl19relu_bwd_f32_kernelEPKfS3_Pfl

.visible .entry _ZN4aicf4cuda13relu_bwd_impl19relu_bwd_f32_kernelEPKfS3_Pfl(
	.param .u64 .ptr .align 1 _ZN4aicf4cuda13relu_bwd_impl19relu_bwd_f32_kernelEPKfS3_Pfl_param_0,
	.param .u64 .ptr .align 1 _ZN4aicf4cuda13relu_bwd_impl19relu_bwd_f32_kernelEPKfS3_Pfl_param_1,
	.param .u64 .ptr .align 1 _ZN4aicf4cuda13relu_bwd_impl19relu_bwd_f32_kernelEPKfS3_Pfl_param_2,
	.param .u64 _ZN4aicf4cuda13relu_bwd_impl19relu_bwd_f32_kernelEPKfS3_Pfl_param_3
)
{
	.reg .pred 	%p<3>;
	.reg .b32 	%r<4>;
	.reg .b32 	%f<6>;
	.reg .b64 	%rd<17>;

	ld.param.u64 	%rd2, [_ZN4aicf4cuda13relu_bwd_impl19relu_bwd_f32_kernelEPKfS3_Pfl_param_0];
	ld.param.u64 	%rd3, [_ZN4aicf4cuda13relu_bwd_impl19relu_bwd_f32_kernelEPKfS3_Pfl_param_1];
	ld.param.u64 	%rd4, [_ZN4aicf4cuda13relu_bwd_impl19relu_bwd_f32_kernelEPKfS3_Pfl_param_2];
	ld.param.u64 	%rd5, [_ZN4aicf4cuda13relu_bwd_impl19relu_bwd_f32_kernelEPKfS3_Pfl_param_3];
	mov.u32 	%r1, %ctaid.x;
	mov.u32 	%r2, %ntid.x;
	mul.wide.u32 	%rd6, %r1, %r2;
	mov.u32 	%r3, %tid.x;
	cvt.u64.u32 	%rd7, %r3;
	add.s64 	%rd1, %rd6, %rd7;
	setp.ge.s64 	%p1, %rd1, %rd5;
	@%p1 bra 	$L__BB0_4;
	cvta.to.global.u64 	%rd8, %rd2;
	shl.b64 	%rd9, %rd1, 2;
	add.s64 	%rd10, %rd8, %rd9;
	ld.global.nc.f32 	%f4, [%rd10];
	setp.leu.f32 	%p2, %f4, 0f00000000;
	mov.f32 	%f5, 0f00000000;
	@%p2 bra 	$L__BB0_3;
	cvta.to.global.u64 	%rd11, %rd3;
	add.s64 	%rd13, %rd11, %rd9;
	ld.global.nc.f32 	%f5, [%rd13];
$L__BB0_3:
	cvta.to.global.u64 	%rd14, %rd4;
	add.s64 	%rd16, %rd14, %rd9;
	st.global.f32 	[%rd16], %f5;
$L__BB0_4:
	ret;

}


// ===== COMPILED SASS (sm_100) =====

	.target	sm_100

	.elftype	@"ET_EXEC"


//--------------------- .note.nv.tkinfo           --------------------------
	.section	.note.nv.tkinfo,"",@"SHT_NOTE"
	.sectionflags	@"SHF_NOTE_NV_TKINFO"
	.tkinfo
        /*0018*/ 	.word	0x00000002
        /*0030*/ 	.string	""
        /*0030*/ 	.string	"ptxas"
        /*0030*/ 	.string	"Cuda compilation tools, release 13.0, V13.0.88"
        /*0030*/ 	.string	"Build cuda_13.0.r13.0/compiler.36424714_0"
        /*0030*/ 	.string	"-arch sm_100 -m 64 "



//--------------------- .note.nv.cuinfo           --------------------------
	.section	.note.nv.cuinfo,"",@"SHT_NOTE"
	.sectionflags	@"SHF_NOTE_NV_CUINFO"
        /*0018*/ 	.short	0x0002
        /*001a*/ 	.short	0x0064
        /*001c*/ 	.short	0x0082
	.zero		2


//--------------------- .nv.info                  --------------------------
	.section	.nv.info,"",@"SHT_CUDA_INFO"
	.align	4


	//----- nvinfo : EIATTR_REGCOUNT
	.align		4
        /*0000*/ 	.byte	0x04, 0x2f
        /*0002*/ 	.short	(.L_1 - .L_0)
	.align		4
.L_0:
        /*0004*/ 	.word	index@(_ZN4aicf4cuda13relu_bwd_impl19relu_bwd_f32_kernelEPKfS3_Pfl)
        /*0008*/ 	.word	0x0000000c


	//----- nvinfo : EIATTR_FRAME_SIZE
	.align		4
.L_1:
        /*000c*/ 	.byte	0x04, 0x11
        /*000e*/ 	.short	(.L_3 - .L_2)
	.align		4
.L_2:
        /*0010*/ 	.word	index@(_ZN4aicf4cuda13relu_bwd_impl19relu_bwd_f32_kernelEPKfS3_Pfl)
        /*0014*/ 	.word	0x00000000


	//----- nvinfo : EIATTR_MIN_STACK_SIZE
	.align		4
.L_3:
        /*0018*/ 	.byte	0x04, 0x12
        /*001a*/ 	.short	(.L_5 - .L_4)
	.align		4
.L_4:
        /*001c*/ 	.word	index@(_ZN4aicf4cuda13relu_bwd_impl19relu_bwd_f32_kernelEPKfS3_Pfl)
        /*0020*/ 	.word	0x00000000
.L_5:


//--------------------- .nv.compat                --------------------------
	.section	.nv.compat,"",@"SHT_CUDA_COMPAT_INFO"
	.align	4
        /*0000*/ 	.byte	0x02, 0x09, 0x00, 0x00, 0x02, 0x02, 0x01, 0x00, 0x02, 0x05, 0x05, 0x00, 0x03, 0x07, 0x01, 0x01
        /*0010*/ 	.byte	0x02, 0x03, 0x00, 0x00, 0x02, 0x06, 0x01, 0x00, 0x04, 0x0b, 0x08, 0x00, 0x09, 0x00, 0x00, 0x00
        /*0020*/ 	.byte	0x00, 0x00, 0x00, 0x00


//--------------------- .nv.info._ZN4aicf4cuda13relu_bwd_impl19relu_bwd_f32_kernelEPKfS3_Pfl --------------------------
	.section	.nv.info._ZN4aicf4cuda13relu_bwd_impl19relu_bwd_f32_kernelEPKfS3_Pfl,"",@"SHT_CUDA_INFO"
	.sectionflags	@""
	.align	4


	//----- nvinfo : EIATTR_CUDA_API_VERSION
	.align		4
        /*0000*/ 	.byte	0x04, 0x37
        /*0002*/ 	.short	(.L_7 - .L_6)
.L_6:
        /*0004*/ 	.word	0x00000082


	//----- nvinfo : EIATTR_KPARAM_INFO
	.align		4
.L_7:
        /*0008*/ 	.byte	0x04, 0x17
        /*000a*/ 	.short	(.L_9 - .L_8)
.L_8:
        /*000c*/ 	.word	0x00000000
        /*0010*/ 	.short	0x0003
        /*0012*/ 	.short	0x0018
        /*0014*/ 	.byte	0x00, 0xf0, 0x21, 0x00


	//----- nvinfo : EIATTR_KPARAM_INFO
	.align		4
.L_9:
        /*0018*/ 	.byte	0x04, 0x17
        /*001a*/ 	.short	(.L_11 - .L_10)
.L_10:
        /*001c*/ 	.word	0x00000000
        /*0020*/ 	.short	0x0002
        /*0022*/ 	.short	0x0010
        /*0024*/ 	.byte	0x00, 0xf5, 0x21, 0x00


	//----- nvinfo : EIATTR_KPARAM_INFO
	.align		4
.L_11:
        /*0028*/ 	.byte	0x04, 0x17
        /*002a*/ 	.short	(.L_13 - .L_12)
.L_12:
        /*002c*/ 	.word	0x00000000
        /*0030*/ 	.short	0x0001
        /*0032*/ 	.short	0x0008
        /*0034*/ 	.byte	0x00, 0xf5, 0x21, 0x00


	//----- nvinfo : EIATTR_KPARAM_INFO
	.align		4
.L_13:
        /*0038*/ 	.byte	0x04, 0x17
        /*003a*/ 	.short	(.L_15 - .L_14)
.L_14:
        /*003c*/ 	.word	0x00000000
        /*0040*/ 	.short	0x0000
        /*0042*/ 	.short	0x0000
        /*0044*/ 	.byte	0x00, 0xf5, 0x21, 0x00


	//----- nvinfo : EIATTR_SPARSE_MMA_MASK
	.align		4
.L_15:
        /*0048*/ 	.byte	0x03, 0x50
        /*004a*/ 	.short	0x0000


	//----- nvinfo : EIATTR_MAXREG_COUNT
	.align		4
        /*004c*/ 	.byte	0x03, 0x1b
        /*004e*/ 	.short	0x00ff


	//----- nvinfo : EIATTR_MERCURY_ISA_VERSION
	.align		4
        /*0050*/ 	.byte	0x03, 0x5f
        /*0052*/ 	.short	0x0101


	//----- nvinfo : EIATTR_VRC_CTA_INIT_COUNT
	.align		4
        /*0054*/ 	.byte	0x02, 0x4a
	.zero		1
	.zero		1


	//----- nvinfo : EIATTR_EXIT_INSTR_OFFSETS
	.align		4
        /*0058*/ 	.byte	0x04, 0x1c
        /*005a*/ 	.short	(.L_17 - .L_16)


	//   ....[0]....
.L_16:
        /*005c*/ 	.word	0x00000090


	//   ....[1]....
        /*0060*/ 	.word	0x000001b0


	//----- nvinfo : EIATTR_CBANK_PARAM_SIZE
	.align		4
.L_17:
        /*0064*/ 	.byte	0x03, 0x19
        /*0066*/ 	.short	0x0020


	//----- nvinfo : EIATTR_PARAM_CBANK
	.align		4
        /*0068*/ 	.byte	0x04, 0x0a
        /*006a*/ 	.short	(.L_19 - .L_18)
	.align		4
.L_18:
        /*006c*/ 	.word	index@(.nv.constant0._ZN4aicf4cuda13relu_bwd_impl19relu_bwd_f32_kernelEPKfS3_Pfl)
        /*0070*/ 	.short	0x0380
        /*0072*/ 	.short	0x0020


	//----- nvinfo : EIATTR_SW_WAR
	.align		4
.L_19:
        /*0074*/ 	.byte	0x04, 0x36
        /*0076*/ 	.short	(.L_21 - .L_20)
.L_20:
        /*0078*/ 	.word	0x00000008
.L_21:


//--------------------- .nv.callgraph             --------------------------
	.section	.nv.callgraph,"",@"SHT_CUDA_CALLGRAPH"
	.align	4
	.sectionentsize	8
	.align		4
        /*0000*/ 	.word	0x00000000
	.align		4
        /*0004*/ 	.word	0xffffffff
	.align		4
        /*0008*/ 	.word	0x00000000
	.align		4
        /*000c*/ 	.word	0xfffffffe
	.align		4
        /*0010*/ 	.word	0x00000000
	.align		4
        /*0014*/ 	.word	0xfffffffd
	.align		4
        /*0018*/ 	.word	0x00000000
	.align		4
        /*001c*/ 	.word	0xfffffffc


//--------------------- .text._ZN4aicf4cuda13relu_bwd_impl19relu_bwd_f32_kernelEPKfS3_Pfl --------------------------
	.section	.text._ZN4aicf4cuda13relu_bwd_impl19relu_bwd_f32_kernelEPKfS3_Pfl,"ax",@progbits
	.align	128
        .global         _ZN4aicf4cuda13relu_bwd_impl19relu_bwd_f32_kernelEPKfS3_Pfl
        .type           _ZN4aicf4cuda13relu_bwd_impl19relu_bwd_f32_kernelEPKfS3_Pfl,@function
        .size           _ZN4aicf4cuda13relu_bwd_impl19relu_bwd_f32_kernelEPKfS3_Pfl,(.L_x_1 - _ZN4aicf4cuda13relu_bwd_impl19relu_bwd_f32_kernelEPKfS3_Pfl)
        .other          _ZN4aicf4cuda13relu_bwd_impl19relu_bwd_f32_kernelEPKfS3_Pfl,@"STO_CUDA_ENTRY STV_DEFAULT"
_ZN4aicf4cuda13relu_bwd_impl19relu_bwd_f32_kernelEPKfS3_Pfl:
.text._ZN4aicf4cuda13relu_bwd_impl19relu_bwd_f32_kernelEPKfS3_Pfl:
[----:B------:R-:W-:Y:S01]  /*0000*/  LDC R1, c[0x0][0x37c] ;  /* 0x0000df00ff017b82 */ /* 0x000fe20000000800 */
[----:B------:R-:W0:Y:S07]  /*0010*/  S2R R2, SR_TID.X ;  /* 0x0000000000027919 */ /* 0x000e2e0000002100 */
[----:B------:R-:W0:Y:S01]  /*0020*/  S2UR UR4, SR_CTAID.X ;  /* 0x00000000000479c3 */ /* 0x000e220000002500 */
[----:B------:R-:W1:Y:S01]  /*0030*/  LDCU.64 UR6, c[0x0][0x398] ;  /* 0x00007300ff0677ac */ /* 0x000e620008000a00 */
[----:B------:R-:W-:-:S06]  /*0040*/  IMAD.MOV.U32 R3, RZ, RZ, RZ ;  /* 0x000000ffff037224 */ /* 0x000fcc00078e00ff */
[----:B------:R-:W0:Y:S02]  /*0050*/  LDC R5, c[0x0][0x360] ;  /* 0x0000d800ff057b82 */ /* 0x000e240000000800 */
[----:B0-----:R-:W-:-:S03]  /*0060*/  IMAD.WIDE.U32 R2, R5, UR4, R2 ;  /* 0x0000000405027c25 */ /* 0x001fc6000f8e0002 */
[----:B-1----:R-:W-:-:S04]  /*0070*/  ISETP.GE.U32.AND P0, PT, R2, UR6, PT ;  /* 0x0000000602007c0c */ /* 0x002fc8000bf06070 */
[----:B------:R-:W-:-:S13]  /*0080*/  ISETP.GE.AND.EX P0, PT, R3, UR7, PT, P0 ;  /* 0x0000000703007c0c */ /* 0x000fda000bf06300 */
[----:B------:R-:W-:Y:S05]  /*0090*/  @P0 EXIT ;  /* 0x000000000000094d */ /* 0x000fea0003800000 */
[----:B------:R-:W0:Y:S01]  /*00a0*/  LDCU.64 UR6, c[0x0][0x380] ;  /* 0x00007000ff0677ac */ /* 0x000e220008000a00 */
[C---:B------:R-:W-:Y:S01]  /*00b0*/  IMAD.SHL.U32 R7, R2.reuse, 0x4, RZ ;  /* 0x0000000402077824 */ /* 0x040fe200078e00ff */
[----:B------:R-:W-:Y:S01]  /*00c0*/  SHF.L.U64.HI R0, R2, 0x2, R3 ;  /* 0x0000000202007819 */ /* 0x000fe20000010203 */
[----:B------:R-:W1:Y:S03]  /*00d0*/  LDCU.64 UR4, c[0x0][0x358] ;  /* 0x00006b00ff0477ac */ /* 0x000e660008000a00 */
[----:B0-----:R-:W-:-:S04]  /*00e0*/  IADD3 R2, P0, PT, R7, UR6, RZ ;  /* 0x0000000607027c10 */ /* 0x001fc8000ff1e0ff */
[----:B------:R-:W-:Y:S01]  /*00f0*/  IADD3.X R3, PT, PT, R0, UR7, RZ, P0, !PT ;  /* 0x0000000700037c10 */ /* 0x000fe200087fe4ff */
[----:B------:R-:W-:Y:S01]  /*0100*/  IMAD.MOV.U32 R9, RZ, RZ, RZ ;  /* 0x000000ffff097224 */ /* 0x000fe200078e00ff */
[----:B------:R-:W0:Y:S03]  /*0110*/  LDCU.64 UR6, c[0x0][0x390] ;  /* 0x00007200ff0677ac */ /* 0x000e260008000a00 */
[----:B-1----:R-:W2:Y:S02]  /*0120*/  LDG.E.CONSTANT R2, desc[UR4][R2.64] ;  /* 0x0000000402027981 */ /* 0x002ea4000c1e9900 */
[----:B--2---:R-:W-:-:S13]  /*0130*/  FSETP.GT.AND P0, PT, R2, RZ, PT ;  /* 0x000000ff0200720b */ /* 0x004fda0003f04000 */
[----:B------:R-:W1:Y:S02]  /*0140*/  @P0 LDC.64 R4, c[0x0][0x388] ;  /* 0x0000e200ff040b82 */ /* 0x000e640000000a00 */
[----:B-1----:R-:W-:-:S05]  /*0150*/  @P0 IADD3 R4, P1, PT, R7, R4, RZ ;  /* 0x0000000407040210 */ /* 0x002fca0007f3e0ff */
[----:B------:R-:W-:-:S05]  /*0160*/  @P0 IMAD.X R5, R0, 0x1, R5, P1 ;  /* 0x0000000100050824 */ /* 0x000fca00008e0605 */
[----:B------:R-:W2:Y:S01]  /*0170*/  @P0 LDG.E.CONSTANT R9, desc[UR4][R4.64] ;  /* 0x0000000404090981 */ /* 0x000ea2000c1e9900 */
[----:B0-----:R-:W-:-:S04]  /*0180*/  IADD3 R6, P0, PT, R7, UR6, RZ ;  /* 0x0000000607067c10 */ /* 0x001fc8000ff1e0ff */
[----:B------:R-:W-:-:S05]  /*0190*/  IADD3.X R7, PT, PT, R0, UR7, RZ, P0, !PT ;  /* 0x0000000700077c10 */ /* 0x000fca00087fe4ff */
[----:B--2---:R-:W-:Y:S01]  /*01a0*/  STG.E desc[UR4][R6.64], R9 ;  /* 0x0000000906007986 */ /* 0x004fe2000c101904 */
[----:B------:R-:W-:Y:S05]  /*01b0*/  EXIT ;  /* 0x000000000000794d */ /* 0x000fea0003800000 */
.L_x_0:
[----:B------:R-:W-:-:S00]  /*01c0*/  BRA `(.L_x_0) ;  /* 0xfffffffc00fc7947 */ /* 0x000fc0000383ffff */
[----:B------:R-:W-:-:S00]  /*01d0*/  NOP ;  /* 0x0000000000007918 */ /* 0x000fc00000000000 */
        /* <DEDUP_REMOVED lines=10> */
.L_x_1:


//--------------------- .nv.shared.reserved.0     --------------------------
	.section	.nv.shared.reserved.0,"aw",@nobits
	.weak		__nv_reservedSMEM_offset_0_alias
	.size		__nv_reservedSMEM_offset_0_alias, 0, 64
	.other		__nv_reservedSMEM_offset_0_alias,@"STO_CUDA_RESERVED_SHARED STV_DEFAULT"
__nv_reservedSMEM_offset_0_alias:
	.zero		0
	.zero		64


//--------------------- .nv.constant0._ZN4aicf4cuda13relu_bwd_impl19relu_bwd_f32_kernelEPKfS3_Pfl --------------------------
	.section	.nv.constant0._ZN4aicf4cuda13relu_bwd_impl19relu_bwd_f32_kernelEPKfS3_Pfl,"a",@progbits
	.sectionflags	@""
	.align	4
.nv.constant0._ZN4aicf4cuda13relu_bwd_impl19relu_bwd_f32_kernelEPKfS3_Pfl:
	.zero		928


//--------------------- SYMBOLS --------------------------

	.type		.nv.reservedSmem.offset0,@object
	.size		.nv.reservedSmem.offset0,0x4
